//
// Generated by NVIDIA NVVM Compiler
//
// Compiler Build ID: CL-36424714
// Cuda compilation tools, release 13.0, V13.0.88
// Based on NVVM 20.0.0
//

.version 9.0
.target sm_100
.address_size 64

	// .globl	_Z5add1DIiEvPT_S1_S1_i

.visible .entry _Z5add1DIiEvPT_S1_S1_i(
	.param .u64 .ptr .align 1 _Z5add1DIiEvPT_S1_S1_i_param_0,
	.param .u64 .ptr .align 1 _Z5add1DIiEvPT_S1_S1_i_param_1,
	.param .u64 .ptr .align 1 _Z5add1DIiEvPT_S1_S1_i_param_2,
	.param .u32 _Z5add1DIiEvPT_S1_S1_i_param_3
)
{
	.reg .pred 	%p<2>;
	.reg .b32 	%r<15>;
	.reg .b64 	%rd<11>;

	ld.param.u64 	%rd1, [_Z5add1DIiEvPT_S1_S1_i_param_0];
	ld.param.u64 	%rd2, [_Z5add1DIiEvPT_S1_S1_i_param_1];
	ld.param.u64 	%rd3, [_Z5add1DIiEvPT_S1_S1_i_param_2];
	ld.param.u32 	%r2, [_Z5add1DIiEvPT_S1_S1_i_param_3];
	mov.u32 	%r3, %ctaid.y;
	mov.u32 	%r4, %nctaid.x;
	mov.u32 	%r5, %ctaid.x;
	mad.lo.s32 	%r6, %r3, %r4, %r5;
	mov.u32 	%r7, %ntid.x;
	mov.u32 	%r8, %ntid.y;
	mov.u32 	%r9, %tid.y;
	mov.u32 	%r10, %tid.x;
	mad.lo.s32 	%r11, %r6, %r8, %r9;
	mad.lo.s32 	%r1, %r11, %r7, %r10;
	setp.ge.s32 	%p1, %r1, %r2;
	@%p1 bra 	$L__BB0_2;
	cvta.to.global.u64 	%rd4, %rd1;
	cvta.to.global.u64 	%rd5, %rd2;
	cvta.to.global.u64 	%rd6, %rd3;
	mul.wide.s32 	%rd7, %r1, 4;
	add.s64 	%rd8, %rd4, %rd7;
	ld.global.u32 	%r12, [%rd8];
	add.s64 	%rd9, %rd5, %rd7;
	ld.global.u32 	%r13, [%rd9];
	add.s32 	%r14, %r13, %r12;
	add.s64 	%rd10, %rd6, %rd7;
	st.global.u32 	[%rd10], %r14;
$L__BB0_2:
	ret;

}
	// .globl	_Z5add2DIiEvPT_S1_S1_ii
.visible .entry _Z5add2DIiEvPT_S1_S1_ii(
	.param .u64 .ptr .align 1 _Z5add2DIiEvPT_S1_S1_ii_param_0,
	.param .u64 .ptr .align 1 _Z5add2DIiEvPT_S1_S1_ii_param_1,
	.param .u64 .ptr .align 1 _Z5add2DIiEvPT_S1_S1_ii_param_2,
	.param .u32 _Z5add2DIiEvPT_S1_S1_ii_param_3,
	.param .u32 _Z5add2DIiEvPT_S1_S1_ii_param_4
)
{
	.reg .pred 	%p<2>;
	.reg .b32 	%r<17>;
	.reg .b64 	%rd<11>;

	ld.param.u64 	%rd1, [_Z5add2DIiEvPT_S1_S1_ii_param_0];
	ld.param.u64 	%rd2, [_Z5add2DIiEvPT_S1_S1_ii_param_1];
	ld.param.u64 	%rd3, [_Z5add2DIiEvPT_S1_S1_ii_param_2];
	ld.param.u32 	%r2, [_Z5add2DIiEvPT_S1_S1_ii_param_3];
	ld.param.u32 	%r3, [_Z5add2DIiEvPT_S1_S1_ii_param_4];
	mov.u32 	%r4, %ctaid.y;
	mov.u32 	%r5, %nctaid.x;
	mov.u32 	%r6, %ctaid.x;
	mad.lo.s32 	%r7, %r4, %r5, %r6;
	mov.u32 	%r8, %ntid.x;
	mov.u32 	%r9, %ntid.y;
	mov.u32 	%r10, %tid.y;
	mov.u32 	%r11, %tid.x;
	mad.lo.s32 	%r12, %r7, %r9, %r10;
	mad.lo.s32 	%r1, %r12, %r8, %r11;
	mul.lo.s32 	%r13, %r3, %r2;
	setp.ge.s32 	%p1, %r1, %r13;
	@%p1 bra 	$L__BB1_2;
	cvta.to.global.u64 	%rd4, %rd1;
	cvta.to.global.u64 	%rd5, %rd2;
	cvta.to.global.u64 	%rd6, %rd3;
	mul.wide.s32 	%rd7, %r1, 4;
	add.s64 	%rd8, %rd4, %rd7;
	ld.global.u32 	%r14, [%rd8];
	add.s64 	%rd9, %rd5, %rd7;
	ld.global.u32 	%r15, [%rd9];
	add.s32 	%r16, %r15, %r14;
	add.s64 	%rd10, %rd6, %rd7;
	st.global.u32 	[%rd10], %r16;
$L__BB1_2:
	ret;

}
	// .globl	_Z5add1DImEvPT_S1_S1_i
.visible .entry _Z5add1DImEvPT_S1_S1_i(
	.param .u64 .ptr .align 1 _Z5add1DImEvPT_S1_S1_i_param_0,
	.param .u64 .ptr .align 1 _Z5add1DImEvPT_S1_S1_i_param_1,
	.param .u64 .ptr .align 1 _Z5add1DImEvPT_S1_S1_i_param_2,
	.param .u32 _Z5add1DImEvPT_S1_S1_i_param_3
)
{
	.reg .pred 	%p<2>;
	.reg .b32 	%r<12>;
	.reg .b64 	%rd<14>;

	ld.param.u64 	%rd1, [_Z5add1DImEvPT_S1_S1_i_param_0];
	ld.param.u64 	%rd2, [_Z5add1DImEvPT_S1_S1_i_param_1];
	ld.param.u64 	%rd3, [_Z5add1DImEvPT_S1_S1_i_param_2];
	ld.param.u32 	%r2, [_Z5add1DImEvPT_S1_S1_i_param_3];
	mov.u32 	%r3, %ctaid.y;
	mov.u32 	%r4, %nctaid.x;
	mov.u32 	%r5, %ctaid.x;
	mad.lo.s32 	%r6, %r3, %r4, %r5;
	mov.u32 	%r7, %ntid.x;
	mov.u32 	%r8, %ntid.y;
	mov.u32 	%r9, %tid.y;
	mov.u32 	%r10, %tid.x;
	mad.lo.s32 	%r11, %r6, %r8, %r9;
	mad.lo.s32 	%r1, %r11, %r7, %r10;
	setp.ge.s32 	%p1, %r1, %r2;
	@%p1 bra 	$L__BB2_2;
	cvta.to.global.u64 	%rd4, %rd1;
	cvta.to.global.u64 	%rd5, %rd2;
	cvta.to.global.u64 	%rd6, %rd3;
	mul.wide.s32 	%rd7, %r1, 8;
	add.s64 	%rd8, %rd4, %rd7;
	ld.global.u64 	%rd9, [%rd8];
	add.s64 	%rd10, %rd5, %rd7;
	ld.global.u64 	%rd11, [%rd10];
	add.s64 	%rd12, %rd11, %rd9;
	add.s64 	%rd13, %rd6, %rd7;
	st.global.u64 	[%rd13], %rd12;
$L__BB2_2:
	ret;

}
	// .globl	_Z5add2DImEvPT_S1_S1_ii
.visible .entry _Z5add2DImEvPT_S1_S1_ii(
	.param .u64 .ptr .align 1 _Z5add2DImEvPT_S1_S1_ii_param_0,
	.param .u64 .ptr .align 1 _Z5add2DImEvPT_S1_S1_ii_param_1,
	.param .u64 .ptr .align 1 _Z5add2DImEvPT_S1_S1_ii_param_2,
	.param .u32 _Z5add2DImEvPT_S1_S1_ii_param_3,
	.param .u32 _Z5add2DImEvPT_S1_S1_ii_param_4
)
{
	.reg .pred 	%p<2>;
	.reg .b32 	%r<14>;
	.reg .b64 	%rd<14>;

	ld.param.u64 	%rd1, [_Z5add2DImEvPT_S1_S1_ii_param_0];
	ld.param.u64 	%rd2, [_Z5add2DImEvPT_S1_S1_ii_param_1];
	ld.param.u64 	%rd3, [_Z5add2DImEvPT_S1_S1_ii_param_2];
	ld.param.u32 	%r2, [_Z5add2DImEvPT_S1_S1_ii_param_3];
	ld.param.u32 	%r3, [_Z5add2DImEvPT_S1_S1_ii_param_4];
	mov.u32 	%r4, %ctaid.y;
	mov.u32 	%r5, %nctaid.x;
	mov.u32 	%r6, %ctaid.x;
	mad.lo.s32 	%r7, %r4, %r5, %r6;
	mov.u32 	%r8, %ntid.x;
	mov.u32 	%r9, %ntid.y;
	mov.u32 	%r10, %tid.y;
	mov.u32 	%r11, %tid.x;
	mad.lo.s32 	%r12, %r7, %r9, %r10;
	mad.lo.s32 	%r1, %r12, %r8, %r11;
	mul.lo.s32 	%r13, %r3, %r2;
	setp.ge.s32 	%p1, %r1, %r13;
	@%p1 bra 	$L__BB3_2;
	cvta.to.global.u64 	%rd4, %rd1;
	cvta.to.global.u64 	%rd5, %rd2;
	cvta.to.global.u64 	%rd6, %rd3;
	mul.wide.s32 	%rd7, %r1, 8;
	add.s64 	%rd8, %rd4, %rd7;
	ld.global.u64 	%rd9, [%rd8];
	add.s64 	%rd10, %rd5, %rd7;
	ld.global.u64 	%rd11, [%rd10];
	add.s64 	%rd12, %rd11, %rd9;
	add.s64 	%rd13, %rd6, %rd7;
	st.global.u64 	[%rd13], %rd12;
$L__BB3_2:
	ret;

}


// ===== COMPILED SASS (sm_100) =====

	.target	sm_100

	.elftype	@"ET_EXEC"


//--------------------- .note.nv.tkinfo           --------------------------
	.section	.note.nv.tkinfo,"",@"SHT_NOTE"
	.sectionflags	@"SHF_NOTE_NV_TKINFO"
	.tkinfo
        /*0018*/ 	.word	0x00000002
        /*0030*/ 	.string	""
        /*0030*/ 	.string	"ptxas"
        /*0030*/ 	.string	"Cuda compilation tools, release 13.0, V13.0.88"
        /*0030*/ 	.string	"Build cuda_13.0.r13.0/compiler.36424714_0"
        /*0030*/ 	.string	"-arch sm_100 -m 64 "



//--------------------- .note.nv.cuinfo           --------------------------
	.section	.note.nv.cuinfo,"",@"SHT_NOTE"
	.sectionflags	@"SHF_NOTE_NV_CUINFO"
        /*0018*/ 	.short	0x0002
        /*001a*/ 	.short	0x0064
        /*001c*/ 	.short	0x0082
	.zero		2


//--------------------- .nv.info                  --------------------------
	.section	.nv.info,"",@"SHT_CUDA_INFO"
	.align	4


	//----- nvinfo : EIATTR_REGCOUNT
	.align		4
        /*0000*/ 	.byte	0x04, 0x2f
        /*0002*/ 	.short	(.L_1 - .L_0)
	.align		4
.L_0:
        /*0004*/ 	.word	index@(_Z5add1DIiEvPT_S1_S1_i)
        /*0008*/ 	.word	0x0000000c


	//----- nvinfo : EIATTR_FRAME_SIZE
	.align		4
.L_1:
        /*000c*/ 	.byte	0x04, 0x11
        /*000e*/ 	.short	(.L_3 - .L_2)
	.align		4
.L_2:
        /*0010*/ 	.word	index@(_Z5add1DIiEvPT_S1_S1_i)
        /*0014*/ 	.word	0x00000000


	//----- nvinfo : EIATTR_REGCOUNT
	.align		4
.L_3:
        /*0018*/ 	.byte	0x04, 0x2f
        /*001a*/ 	.short	(.L_5 - .L_4)
	.align		4
.L_4:
        /*001c*/ 	.word	index@(_Z5add2DIiEvPT_S1_S1_ii)
        /*0020*/ 	.word	0x0000000c


	//----- nvinfo : EIATTR_FRAME_SIZE
	.align		4
.L_5:
        /*0024*/ 	.byte	0x04, 0x11
        /*0026*/ 	.short	(.L_7 - .L_6)
	.align		4
.L_6:
        /*0028*/ 	.word	index@(_Z5add2DIiEvPT_S1_S1_ii)
        /*002c*/ 	.word	0x00000000


	//----- nvinfo : EIATTR_REGCOUNT
	.align		4
.L_7:
        /*0030*/ 	.byte	0x04, 0x2f
        /*0032*/ 	.short	(.L_9 - .L_8)
	.align		4
.L_8:
        /*0034*/ 	.word	index@(_Z5add1DImEvPT_S1_S1_i)
        /*0038*/ 	.word	0x0000000e


	//----- nvinfo : EIATTR_FRAME_SIZE
	.align		4
.L_9:
        /*003c*/ 	.byte	0x04, 0x11
        /*003e*/ 	.short	(.L_11 - .L_10)
	.align		4
.L_10:
        /*0040*/ 	.word	index@(_Z5add1DImEvPT_S1_S1_i)
        /*0044*/ 	.word	0x00000000


	//----- nvinfo : EIATTR_REGCOUNT
	.align		4
.L_11:
        /*0048*/ 	.byte	0x04, 0x2f
        /*004a*/ 	.short	(.L_13 - .L_12)
	.align		4
.L_12:
        /*004c*/ 	.word	index@(_Z5add2DImEvPT_S1_S1_ii)
        /*0050*/ 	.word	0x0000000e


	//----- nvinfo : EIATTR_FRAME_SIZE
	.align		4
.L_13:
        /*0054*/ 	.byte	0x04, 0x11
        /*0056*/ 	.short	(.L_15 - .L_14)
	.align		4
.L_14:
        /*0058*/ 	.word	index@(_Z5add2DImEvPT_S1_S1_ii)
        /*005c*/ 	.word	0x00000000


	//----- nvinfo : EIATTR_MIN_STACK_SIZE
	.align		4
.L_15:
        /*0060*/ 	.byte	0x04, 0x12
        /*0062*/ 	.short	(.L_17 - .L_16)
	.align		4
.L_16:
        /*0064*/ 	.word	index@(_Z5add2DImEvPT_S1_S1_ii)
        /*0068*/ 	.word	0x00000000


	//----- nvinfo : EIATTR_MIN_STACK_SIZE
	.align		4
.L_17:
        /*006c*/ 	.byte	0x04, 0x12
        /*006e*/ 	.short	(.L_19 - .L_18)
	.align		4
.L_18:
        /*0070*/ 	.word	index@(_Z5add1DImEvPT_S1_S1_i)
        /*0074*/ 	.word	0x00000000


	//----- nvinfo : EIATTR_MIN_STACK_SIZE
	.align		4
.L_19:
        /*0078*/ 	.byte	0x04, 0x12
        /*007a*/ 	.short	(.L_21 - .L_20)
	.align		4
.L_20:
        /*007c*/ 	.word	index@(_Z5add2DIiEvPT_S1_S1_ii)
        /*0080*/ 	.word	0x00000000


	//----- nvinfo : EIATTR_MIN_STACK_SIZE
	.align		4
.L_21:
        /*0084*/ 	.byte	0x04, 0x12
        /*0086*/ 	.short	(.L_23 - .L_22)
	.align		4
.L_22:
        /*0088*/ 	.word	index@(_Z5add1DIiEvPT_S1_S1_i)
        /*008c*/ 	.word	0x00000000
.L_23:


//--------------------- .nv.compat                --------------------------
	.section	.nv.compat,"",@"SHT_CUDA_COMPAT_INFO"
	.align	4
        /*0000*/ 	.byte	0x02, 0x09, 0x00, 0x00, 0x02, 0x02, 0x01, 0x00, 0x02, 0x05, 0x05, 0x00, 0x03, 0x07, 0x01, 0x01
        /*0010*/ 	.byte	0x02, 0x03, 0x00, 0x00, 0x02, 0x06, 0x01, 0x00, 0x04, 0x0b, 0x08, 0x00, 0x09, 0x00, 0x00, 0x00
        /*0020*/ 	.byte	0x00, 0x00, 0x00, 0x00


//--------------------- .nv.info._Z5add2DImEvPT_S1_S1_ii --------------------------
	.section	.nv.info._Z5add2DImEvPT_S1_S1_ii,"",@"SHT_CUDA_INFO"
	.sectionflags	@""
	.align	4


	//----- nvinfo : EIATTR_CUDA_API_VERSION
	.align		4
        /*0000*/ 	.byte	0x04, 0x37
        /*0002*/ 	.short	(.L_25 - .L_24)
.L_24:
        /*0004*/ 	.word	0x00000082


	//----- nvinfo : EIATTR_KPARAM_INFO
	.align		4
.L_25:
        /*0008*/ 	.byte	0x04, 0x17
        /*000a*/ 	.short	(.L_27 - .L_26)
.L_26:
        /*000c*/ 	.word	0x00000000
        /*0010*/ 	.short	0x0004
        /*0012*/ 	.short	0x001c
        /*0014*/ 	.byte	0x00, 0xf0, 0x11, 0x00


	//----- nvinfo : EIATTR_KPARAM_INFO
	.align		4
.L_27:
        /*0018*/ 	.byte	0x04, 0x17
        /*001a*/ 	.short	(.L_29 - .L_28)
.L_28:
        /*001c*/ 	.word	0x00000000
        /*0020*/ 	.short	0x0003
        /*0022*/ 	.short	0x0018
        /*0024*/ 	.byte	0x00, 0xf0, 0x11, 0x00


	//----- nvinfo : EIATTR_KPARAM_INFO
	.align		4
.L_29:
        /*0028*/ 	.byte	0x04, 0x17
        /*002a*/ 	.short	(.L_31 - .L_30)
.L_30:
        /*002c*/ 	.word	0x00000000
        /*0030*/ 	.short	0x0002
        /*0032*/ 	.short	0x0010
        /*0034*/ 	.byte	0x00, 0xf5, 0x21, 0x00


	//----- nvinfo : EIATTR_KPARAM_INFO
	.align		4
.L_31:
        /*0038*/ 	.byte	0x04, 0x17
        /*003a*/ 	.short	(.L_33 - .L_32)
.L_32:
        /*003c*/ 	.word	0x00000000
        /*0040*/ 	.short	0x0001
        /*0042*/ 	.short	0x0008
        /*0044*/ 	.byte	0x00, 0xf5, 0x21, 0x00


	//----- nvinfo : EIATTR_KPARAM_INFO
	.align		4
.L_33:
        /*0048*/ 	.byte	0x04, 0x17
        /*004a*/ 	.short	(.L_35 - .L_34)
.L_34:
        /*004c*/ 	.word	0x00000000
        /*0050*/ 	.short	0x0000
        /*0052*/ 	.short	0x0000
        /*0054*/ 	.byte	0x00, 0xf5, 0x21, 0x00


	//----- nvinfo : EIATTR_SPARSE_MMA_MASK
	.align		4
.L_35:
        /*0058*/ 	.byte	0x03, 0x50
        /*005a*/ 	.short	0x0000


	//----- nvinfo : EIATTR_MAXREG_COUNT
	.align		4
        /*005c*/ 	.byte	0x03, 0x1b
        /*005e*/ 	.short	0x00ff


	//----- nvinfo : EIATTR_MERCURY_ISA_VERSION
	.align		4
        /*0060*/ 	.byte	0x03, 0x5f
        /*0062*/ 	.short	0x0101


	//----- nvinfo : EIATTR_VRC_CTA_INIT_COUNT
	.align		4
        /*0064*/ 	.byte	0x02, 0x4a
	.zero		1
	.zero		1


	//----- nvinfo : EIATTR_EXIT_INSTR_OFFSETS
	.align		4
        /*0068*/ 	.byte	0x04, 0x1c
        /*006a*/ 	.short	(.L_37 - .L_36)


	//   ....[0]....
.L_36:
        /*006c*/ 	.word	0x000000e0


	//   ....[1]....
        /*0070*/ 	.word	0x000001b0


	//----- nvinfo : EIATTR_CBANK_PARAM_SIZE
	.align		4
.L_37:
        /*0074*/ 	.byte	0x03, 0x19
        /*0076*/ 	.short	0x0020


	//----- nvinfo : EIATTR_PARAM_CBANK
	.align		4
        /*0078*/ 	.byte	0x04, 0x0a
        /*007a*/ 	.short	(.L_39 - .L_38)
	.align		4
.L_38:
        /*007c*/ 	.word	index@(.nv.constant0._Z5add2DImEvPT_S1_S1_ii)
        /*0080*/ 	.short	0x0380
        /*0082*/ 	.short	0x0020


	//----- nvinfo : EIATTR_SW_WAR
	.align		4
.L_39:
        /*0084*/ 	.byte	0x04, 0x36
        /*0086*/ 	.short	(.L_41 - .L_40)
.L_40:
        /*0088*/ 	.word	0x00000008
.L_41:


//--------------------- .nv.info._Z5add1DImEvPT_S1_S1_i --------------------------
	.section	.nv.info._Z5add1DImEvPT_S1_S1_i,"",@"SHT_CUDA_INFO"
	.sectionflags	@""
	.align	4


	//----- nvinfo : EIATTR_CUDA_API_VERSION
	.align		4
        /*0000*/ 	.byte	0x04, 0x37
        /*0002*/ 	.short	(.L_43 - .L_42)
.L_42:
        /*0004*/ 	.word	0x00000082


	//----- nvinfo : EIATTR_KPARAM_INFO
	.align		4
.L_43:
        /*0008*/ 	.byte	0x04, 0x17
        /*000a*/ 	.short	(.L_45 - .L_44)
.L_44:
        /*000c*/ 	.word	0x00000000
        /*0010*/ 	.short	0x0003
        /*0012*/ 	.short	0x0018
        /*0014*/ 	.byte	0x00, 0xf0, 0x11, 0x00


	//----- nvinfo : EIATTR_KPARAM_INFO
	.align		4
.L_45:
        /*0018*/ 	.byte	0x04, 0x17
        /*001a*/ 	.short	(.L_47 - .L_46)
.L_46:
        /*001c*/ 	.word	0x00000000
        /*0020*/ 	.short	0x0002
        /*0022*/ 	.short	0x0010
        /*0024*/ 	.byte	0x00, 0xf5, 0x21, 0x00


	//----- nvinfo : EIATTR_KPARAM_INFO
	.align		4
.L_47:
        /*0028*/ 	.byte	0x04, 0x17
        /*002a*/ 	.short	(.L_49 - .L_48)
.L_48:
        /*002c*/ 	.word	0x00000000
        /*0030*/ 	.short	0x0001
        /*0032*/ 	.short	0x0008
        /*0034*/ 	.byte	0x00, 0xf5, 0x21, 0x00


	//----- nvinfo : EIATTR_KPARAM_INFO
	.align		4
.L_49:
        /*0038*/ 	.byte	0x04, 0x17
        /*003a*/ 	.short	(.L_51 - .L_50)
.L_50:
        /*003c*/ 	.word	0x00000000
        /*0040*/ 	.short	0x0000
        /*0042*/ 	.short	0x0000
        /*0044*/ 	.byte	0x00, 0xf5, 0x21, 0x00


	//----- nvinfo : EIATTR_SPARSE_MMA_MASK
	.align		4
.L_51:
        /*0048*/ 	.byte	0x03, 0x50
        /*004a*/ 	.short	0x0000


	//----- nvinfo : EIATTR_MAXREG_COUNT
	.align		4
        /*004c*/ 	.byte	0x03, 0x1b
        /*004e*/ 	.short	0x00ff


	//----- nvinfo : EIATTR_MERCURY_ISA_VERSION
	.align		4
        /*0050*/ 	.byte	0x03, 0x5f
        /*0052*/ 	.short	0x0101


	//----- nvinfo : EIATTR_VRC_CTA_INIT_COUNT
	.align		4
        /*0054*/ 	.byte	0x02, 0x4a
	.zero		1
	.zero		1


	//----- nvinfo : EIATTR_EXIT_INSTR_OFFSETS
	.align		4
        /*0058*/ 	.byte	0x04, 0x1c
        /*005a*/ 	.short	(.L_53 - .L_52)


	//   ....[0]....
.L_52:
        /*005c*/ 	.word	0x000000d0


	//   ....[1]....
        /*0060*/ 	.word	0x000001a0


	//----- nvinfo : EIATTR_CBANK_PARAM_SIZE
	.align		4
.L_53:
        /*0064*/ 	.byte	0x03, 0x19
        /*0066*/ 	.short	0x001c


	//----- nvinfo : EIATTR_PARAM_CBANK
	.align		4
        /*0068*/ 	.byte	0x04, 0x0a
        /*006a*/ 	.short	(.L_55 - .L_54)
	.align		4
.L_54:
        /*006c*/ 	.word	index@(.nv.constant0._Z5add1DImEvPT_S1_S1_i)
        /*0070*/ 	.short	0x0380
        /*0072*/ 	.short	0x001c


	//----- nvinfo : EIATTR_SW_WAR
	.align		4
.L_55:
        /*0074*/ 	.byte	0x04, 0x36
        /*0076*/ 	.short	(.L_57 - .L_56)
.L_56:
        /*0078*/ 	.word	0x00000008
.L_57:


//--------------------- .nv.info._Z5add2DIiEvPT_S1_S1_ii --------------------------
	.section	.nv.info._Z5add2DIiEvPT_S1_S1_ii,"",@"SHT_CUDA_INFO"
	.sectionflags	@""
	.align	4


	//----- nvinfo : EIATTR_CUDA_API_VERSION
	.align		4
        /*0000*/ 	.byte	0x04, 0x37
        /*0002*/ 	.short	(.L_59 - .L_58)
.L_58:
        /*0004*/ 	.word	0x00000082


	//----- nvinfo : EIATTR_KPARAM_INFO
	.align		4
.L_59:
        /*0008*/ 	.byte	0x04, 0x17
        /*000a*/ 	.short	(.L_61 - .L_60)
.L_60:
        /*000c*/ 	.word	0x00000000
        /*0010*/ 	.short	0x0004
        /*0012*/ 	.short	0x001c
        /*0014*/ 	.byte	0x00, 0xf0, 0x11, 0x00


	//----- nvinfo : EIATTR_KPARAM_INFO
	.align		4
.L_61:
        /*0018*/ 	.byte	0x04, 0x17
        /*001a*/ 	.short	(.L_63 - .L_62)
.L_62:
        /*001c*/ 	.word	0x00000000
        /*0020*/ 	.short	0x0003
        /*0022*/ 	.short	0x0018
        /*0024*/ 	.byte	0x00, 0xf0, 0x11, 0x00


	//----- nvinfo : EIATTR_KPARAM_INFO
	.align		4
.L_63:
        /*0028*/ 	.byte	0x04, 0x17
        /*002a*/ 	.short	(.L_65 - .L_64)
.L_64:
        /*002c*/ 	.word	0x00000000
        /*0030*/ 	.short	0x0002
        /*0032*/ 	.short	0x0010
        /*0034*/ 	.byte	0x00, 0xf5, 0x21, 0x00


	//----- nvinfo : EIATTR_KPARAM_INFO
	.align		4
.L_65:
        /*0038*/ 	.byte	0x04, 0x17
        /*003a*/ 	.short	(.L_67 - .L_66)
.L_66:
        /*003c*/ 	.word	0x00000000
        /*0040*/ 	.short	0x0001
        /*0042*/ 	.short	0x0008
        /*0044*/ 	.byte	0x00, 0xf5, 0x21, 0x00


	//----- nvinfo : EIATTR_KPARAM_INFO
	.align		4
.L_67:
        /*0048*/ 	.byte	0x04, 0x17
        /*004a*/ 	.short	(.L_69 - .L_68)
.L_68:
        /*004c*/ 	.word	0x00000000
        /*0050*/ 	.short	0x0000
        /*0052*/ 	.short	0x0000
        /*0054*/ 	.byte	0x00, 0xf5, 0x21, 0x00


	//----- nvinfo : EIATTR_SPARSE_MMA_MASK
	.align		4
.L_69:
        /*0058*/ 	.byte	0x03, 0x50
        /*005a*/ 	.short	0x0000


	//----- nvinfo : EIATTR_MAXREG_COUNT
	.align		4
        /*005c*/ 	.byte	0x03, 0x1b
        /*005e*/ 	.short	0x00ff


	//----- nvinfo : EIATTR_MERCURY_ISA_VERSION
	.align		4
        /*0060*/ 	.byte	0x03, 0x5f
        /*0062*/ 	.short	0x0101


	//----- nvinfo : EIATTR_VRC_CTA_INIT_COUNT
	.align		4
        /*0064*/ 	.byte	0x02, 0x4a
	.zero		1
	.zero		1


	//----- nvinfo : EIATTR_EXIT_INSTR_OFFSETS
	.align		4
        /*0068*/ 	.byte	0x04, 0x1c
        /*006a*/ 	.short	(.L_71 - .L_70)


	//   ....[0]....
.L_70:
        /*006c*/ 	.word	0x000000e0


	//   ....[1]....
        /*0070*/ 	.word	0x000001a0


	//----- nvinfo : EIATTR_CBANK_PARAM_SIZE
	.align		4
.L_71:
        /*0074*/ 	.byte	0x03, 0x19
        /*0076*/ 	.short	0x0020


	//----- nvinfo : EIATTR_PARAM_CBANK
	.align		4
        /*0078*/ 	.byte	0x04, 0x0a
        /*007a*/ 	.short	(.L_73 - .L_72)
	.align		4
.L_72:
        /*007c*/ 	.word	index@(.nv.constant0._Z5add2DIiEvPT_S1_S1_ii)
        /*0080*/ 	.short	0x0380
        /*0082*/ 	.short	0x0020


	//----- nvinfo : EIATTR_SW_WAR
	.align		4
.L_73:
        /*0084*/ 	.byte	0x04, 0x36
        /*0086*/ 	.short	(.L_75 - .L_74)
.L_74:
        /*0088*/ 	.word	0x00000008
.L_75:


//--------------------- .nv.info._Z5add1DIiEvPT_S1_S1_i --------------------------
	.section	.nv.info._Z5add1DIiEvPT_S1_S1_i,"",@"SHT_CUDA_INFO"
	.sectionflags	@""
	.align	4


	//----- nvinfo : EIATTR_CUDA_API_VERSION
	.align		4
        /*0000*/ 	.byte	0x04, 0x37
        /*0002*/ 	.short	(.L_77 - .L_76)
.L_76:
        /*0004*/ 	.word	0x00000082


	//----- nvinfo : EIATTR_KPARAM_INFO
	.align		4
.L_77:
        /*0008*/ 	.byte	0x04, 0x17
        /*000a*/ 	.short	(.L_79 - .L_78)
.L_78:
        /*000c*/ 	.word	0x00000000
        /*0010*/ 	.short	0x0003
        /*0012*/ 	.short	0x0018
        /*0014*/ 	.byte	0x00, 0xf0, 0x11, 0x00


	//----- nvinfo : EIATTR_KPARAM_INFO
	.align		4
.L_79:
        /*0018*/ 	.byte	0x04, 0x17
        /*001a*/ 	.short	(.L_81 - .L_80)
.L_80:
        /*001c*/ 	.word	0x00000000
        /*0020*/ 	.short	0x0002
        /*0022*/ 	.short	0x0010
        /*0024*/ 	.byte	0x00, 0xf5, 0x21, 0x00


	//----- nvinfo : EIATTR_KPARAM_INFO
	.align		4
.L_81:
        /*0028*/ 	.byte	0x04, 0x17
        /*002a*/ 	.short	(.L_83 - .L_82)
.L_82:
        /*002c*/ 	.word	0x00000000
        /*0030*/ 	.short	0x0001
        /*0032*/ 	.short	0x0008
        /*0034*/ 	.byte	0x00, 0xf5, 0x21, 0x00


	//----- nvinfo : EIATTR_KPARAM_INFO
	.align		4
.L_83:
        /*0038*/ 	.byte	0x04, 0x17
        /*003a*/ 	.short	(.L_85 - .L_84)
.L_84:
        /*003c*/ 	.word	0x00000000
        /*0040*/ 	.short	0x0000
        /*0042*/ 	.short	0x0000
        /*0044*/ 	.byte	0x00, 0xf5, 0x21, 0x00


	//----- nvinfo : EIATTR_SPARSE_MMA_MASK
	.align		4
.L_85:
        /*0048*/ 	.byte	0x03, 0x50
        /*004a*/ 	.short	0x0000


	//----- nvinfo : EIATTR_MAXREG_COUNT
	.align		4
        /*004c*/ 	.byte	0x03, 0x1b
        /*004e*/ 	.short	0x00ff


	//----- nvinfo : EIATTR_MERCURY_ISA_VERSION
	.align		4
        /*0050*/ 	.byte	0x03, 0x5f
        /*0052*/ 	.short	0x0101


	//----- nvinfo : EIATTR_VRC_CTA_INIT_COUNT
	.align		4
        /*0054*/ 	.byte	0x02, 0x4a
	.zero		1
	.zero		1


	//----- nvinfo : EIATTR_EXIT_INSTR_OFFSETS
	.align		4
        /*0058*/ 	.byte	0x04, 0x1c
        /*005a*/ 	.short	(.L_87 - .L_86)


	//   ....[0]....
.L_86:
        /*005c*/ 	.word	0x000000d0


	//   ....[1]....
        /*0060*/ 	.word	0x00000190


	//----- nvinfo : EIATTR_CBANK_PARAM_SIZE
	.align		4
.L_87:
        /*0064*/ 	.byte	0x03, 0x19
        /*0066*/ 	.short	0x001c


	//----- nvinfo : EIATTR_PARAM_CBANK
	.align		4
        /*0068*/ 	.byte	0x04, 0x0a
        /*006a*/ 	.short	(.L_89 - .L_88)
	.align		4
.L_88:
        /*006c*/ 	.word	index@(.nv.constant0._Z5add1DIiEvPT_S1_S1_i)
        /*0070*/ 	.short	0x0380
        /*0072*/ 	.short	0x001c


	//----- nvinfo : EIATTR_SW_WAR
	.align		4
.L_89:
        /*0074*/ 	.byte	0x04, 0x36
        /*0076*/ 	.short	(.L_91 - .L_90)
.L_90:
        /*0078*/ 	.word	0x00000008
.L_91:


//--------------------- .nv.callgraph             --------------------------
	.section	.nv.callgraph,"",@"SHT_CUDA_CALLGRAPH"
	.align	4
	.sectionentsize	8
	.align		4
        /*0000*/ 	.word	0x00000000
	.align		4
        /*0004*/ 	.word	0xffffffff
	.align		4
        /*0008*/ 	.word	0x00000000
	.align		4
        /*000c*/ 	.word	0xfffffffe
	.align		4
        /*0010*/ 	.word	0x00000000
	.align		4
        /*0014*/ 	.word	0xfffffffd
	.align		4
        /*0018*/ 	.word	0x00000000
	.align		4
        /*001c*/ 	.word	0xfffffffc


//--------------------- .text._Z5add2DImEvPT_S1_S1_ii --------------------------
	.section	.text._Z5add2DImEvPT_S1_S1_ii,"ax",@progbits
	.align	128
        .global         _Z5add2DImEvPT_S1_S1_ii
        .type           _Z5add2DImEvPT_S1_S1_ii,@function
        .size           _Z5add2DImEvPT_S1_S1_ii,(.L_x_4 - _Z5add2DImEvPT_S1_S1_ii)
        .other          _Z5add2DImEvPT_S1_S1_ii,@"STO_CUDA_ENTRY STV_DEFAULT"
_Z5add2DImEvPT_S1_S1_ii:
.text._Z5add2DImEvPT_S1_S1_ii:
[----:B------:R-:W-:Y:S01]  /*0000*/  LDC R1, c[0x0][0x37c] ;  /* 0x0000df00ff017b82 */ /* 0x000fe20000000800 */
[----:B------:R-:W0:Y:S07]  /*0010*/  S2R R3, SR_TID.Y ;  /* 0x0000000000037919 */ /* 0x000e2e0000002200 */
[----:B------:R-:W-:Y:S01]  /*0020*/  S2UR UR4, SR_CTAID.Y ;  /* 0x00000000000479c3 */ /* 0x000fe20000002600 */
[----:B------:R-:W1:Y:S01]  /*0030*/  LDCU UR5, c[0x0][0x370] ;  /* 0x00006e00ff0577ac */ /* 0x000e620008000800 */
[----:B------:R-:W2:Y:S01]  /*0040*/  S2R R11, SR_TID.X ;  /* 0x00000000000b7919 */ /* 0x000ea20000002100 */
[----:B------:R-:W2:Y:S05]  /*0050*/  LDCU UR7, c[0x0][0x360] ;  /* 0x00006c00ff0777ac */ /* 0x000eaa0008000800 */
[----:B------:R-:W1:Y:S01]  /*0060*/  S2UR UR6, SR_CTAID.X ;  /* 0x00000000000679c3 */ /* 0x000e620000002500 */
[----:B------:R-:W3:Y:S07]  /*0070*/  LDCU.64 UR8, c[0x0][0x398] ;  /* 0x00007300ff0877ac */ /* 0x000eee0008000a00 */
[----:B------:R-:W0:Y:S01]  /*0080*/  LDC R0, c[0x0][0x364] ;  /* 0x0000d900ff007b82 */ /* 0x000e220000000800 */
[----:B-1----:R-:W-:-:S06]  /*0090*/  UIMAD UR4, UR4, UR5, UR6 ;  /* 0x00000005040472a4 */ /* 0x002fcc000f8e0206 */
[----:B0-----:R-:W-:Y:S01]  /*00a0*/  IMAD R0, R0, UR4, R3 ;  /* 0x0000000400007c24 */ /* 0x001fe2000f8e0203 */
[----:B---3--:R-:W-:-:S03]  /*00b0*/  UIMAD UR4, UR9, UR8, URZ ;  /* 0x00000008090472a4 */ /* 0x008fc6000f8e02ff */
[----:B--2---:R-:W-:-:S05]  /*00c0*/  IMAD R11, R0, UR7, R11 ;  /* 0x00000007000b7c24 */ /* 0x004fca000f8e020b */
[----:B------:R-:W-:-:S13]  /*00d0*/  ISETP.GE.AND P0, PT, R11, UR4, PT ;  /* 0x000000040b007c0c */ /* 0x000fda000bf06270 */
[----:B------:R-:W-:Y:S05]  /*00e0*/  @P0 EXIT ;  /* 0x000000000000094d */ /* 0x000fea0003800000 */
[----:B------:R-:W0:Y:S01]  /*00f0*/  LDC.64 R2, c[0x0][0x380] ;  /* 0x0000e000ff027b82 */ /* 0x000e220000000a00 */
[----:B------:R-:W1:Y:S07]  /*0100*/  LDCU.64 UR4, c[0x0][0x358] ;  /* 0x00006b00ff0477ac */ /* 0x000e6e0008000a00 */
[----:B------:R-:W2:Y:S08]  /*0110*/  LDC.64 R4, c[0x0][0x388] ;  /* 0x0000e200ff047b82 */ /* 0x000eb00000000a00 */
[----:B------:R-:W3:Y:S01]  /*0120*/  LDC.64 R6, c[0x0][0x390] ;  /* 0x0000e400ff067b82 */ /* 0x000ee20000000a00 */
[----:B0-----:R-:W-:-:S06]  /*0130*/  IMAD.WIDE R2, R11, 0x8, R2 ;  /* 0x000000080b027825 */ /* 0x001fcc00078e0202 */
[----:B-1----:R-:W4:Y:S01]  /*0140*/  LDG.E.64 R2, desc[UR4][R2.64] ;  /* 0x0000000402027981 */ /* 0x002f22000c1e1b00 */
[----:B--2---:R-:W-:-:S06]  /*0150*/  IMAD.WIDE R4, R11, 0x8, R4 ;  /* 0x000000080b047825 */ /* 0x004fcc00078e0204 */
[----:B------:R-:W4:Y:S01]  /*0160*/  LDG.E.64 R4, desc[UR4][R4.64] ;  /* 0x0000000404047981 */ /* 0x000f22000c1e1b00 */
[----:B---3--:R-:W-:Y:S01]  /*0170*/  IMAD.WIDE R6, R11, 0x8, R6 ;  /* 0x000000080b067825 */ /* 0x008fe200078e0206 */
[----:B----4-:R-:W-:-:S04]  /*0180*/  IADD3 R8, P0, PT, R2, R4, RZ ;  /* 0x0000000402087210 */ /* 0x010fc80007f1e0ff */
[----:B------:R-:W-:-:S05]  /*0190*/  IADD3.X R9, PT, PT, R3, R5, RZ, P0, !PT ;  /* 0x0000000503097210 */ /* 0x000fca00007fe4ff */
[----:B------:R-:W-:Y:S01]  /*01a0*/  STG.E.64 desc[UR4][R6.64], R8 ;  /* 0x0000000806007986 */ /* 0x000fe2000c101b04 */
[----:B------:R-:W-:Y:S05]  /*01b0*/  EXIT ;  /* 0x000000000000794d */ /* 0x000fea0003800000 */
.L_x_0:
[----:B------:R-:W-:-:S00]  /*01c0*/  BRA `(.L_x_0) ;  /* 0xfffffffc00fc7947 */ /* 0x000fc0000383ffff */
[----:B------:R-:W-:-:S00]  /*01d0*/  NOP ;  /* 0x0000000000007918 */ /* 0x000fc00000000000 */
        /* <DEDUP_REMOVED lines=10> */
.L_x_4:


//--------------------- .text._Z5add1DImEvPT_S1_S1_i --------------------------
	.section	.text._Z5add1DImEvPT_S1_S1_i,"ax",@progbits
	.align	128
        .global         _Z5add1DImEvPT_S1_S1_i
        .type           _Z5add1DImEvPT_S1_S1_i,@function
        .size           _Z5add1DImEvPT_S1_S1_i,(.L_x_5 - _Z5add1DImEvPT_S1_S1_i)
        .other          _Z5add1DImEvPT_S1_S1_i,@"STO_CUDA_ENTRY STV_DEFAULT"
_Z5add1DImEvPT_S1_S1_i:
.text._Z5add1DImEvPT_S1_S1_i:
[----:B------:R-:W-:Y:S01]  /*0000*/  LDC R1, c[0x0][0x37c] ;  /* 0x0000df00ff017b82 */ /* 0x000fe20000000800 */
[----:B------:R-:W0:Y:S07]  /*0010*/  S2R R3, SR_TID.Y ;  /* 0x0000000000037919 */ /* 0x000e2e0000002200 */
[----:B------:R-:W-:Y:S01]  /*0020*/  S2UR UR4, SR_CTAID.Y ;  /* 0x00000000000479c3 */ /* 0x000fe20000002600 */
[----:B------:R-:W1:Y:S01]  /*0030*/  LDCU UR5, c[0x0][0x370] ;  /* 0x00006e00ff0577ac */ /* 0x000e620008000800 */
[----:B------:R-:W2:Y:S01]  /*0040*/  S2R R11, SR_TID.X ;  /* 0x00000000000b7919 */ /* 0x000ea20000002100 */
[----:B------:R-:W2:Y:S05]  /*0050*/  LDCU UR7, c[0x0][0x360] ;  /* 0x00006c00ff0777ac */ /* 0x000eaa0008000800 */
[----:B------:R-:W1:Y:S01]  /*0060*/  S2UR UR6, SR_CTAID.X ;  /* 0x00000000000679c3 */ /* 0x000e620000002500 */
[----:B------:R-:W3:Y:S07]  /*0070*/  LDCU UR8, c[0x0][0x398] ;  /* 0x00007300ff0877ac */ /* 0x000eee0008000800 */
[----:B------:R-:W0:Y:S01]  /*0080*/  LDC R0, c[0x0][0x364] ;  /* 0x0000d900ff007b82 */ /* 0x000e220000000800 */
[----:B-1----:R-:W-:-:S06]  /*0090*/  UIMAD UR4, UR4, UR5, UR6 ;  /* 0x00000005040472a4 */ /* 0x002fcc000f8e0206 */
[----:B0-----:R-:W-:-:S04]  /*00a0*/  IMAD R0, R0, UR4, R3 ;  /* 0x0000000400007c24 */ /* 0x001fc8000f8e0203 */
[----:B--2---:R-:W-:-:S05]  /*00b0*/  IMAD R11, R0, UR7, R11 ;  /* 0x00000007000b7c24 */ /* 0x004fca000f8e020b */
[----:B---3--:R-:W-:-:S13]  /*00c0*/  ISETP.GE.AND P0, PT, R11, UR8, PT ;  /* 0x000000080b007c0c */ /* 0x008fda000bf06270 */
        /* <DEDUP_REMOVED lines=14> */
.L_x_1:
        /* <DEDUP_REMOVED lines=13> */
.L_x_5:


//--------------------- .text._Z5add2DIiEvPT_S1_S1_ii --------------------------
	.section	.text._Z5add2DIiEvPT_S1_S1_ii,"ax",@progbits
	.align	128
        .global         _Z5add2DIiEvPT_S1_S1_ii
        .type           _Z5add2DIiEvPT_S1_S1_ii,@function
        .size           _Z5add2DIiEvPT_S1_S1_ii,(.L_x_6 - _Z5add2DIiEvPT_S1_S1_ii)
        .other          _Z5add2DIiEvPT_S1_S1_ii,@"STO_CUDA_ENTRY STV_DEFAULT"
_Z5add2DIiEvPT_S1_S1_ii:
.text._Z5add2DIiEvPT_S1_S1_ii:
        /* <DEDUP_REMOVED lines=20> */
[----:B-1----:R-:W4:Y:S01]  /*0140*/  LDG.E R2, desc[UR4][R2.64] ;  /* 0x0000000402027981 */ /* 0x002f22000c1e1900 */
[----:B--2---:R-:W-:-:S06]  /*0150*/  IMAD.WIDE R4, R9, 0x4, R4 ;  /* 0x0000000409047825 */ /* 0x004fcc00078e0204 */
[----:B------:R-:W4:Y:S01]  /*0160*/  LDG.E R5, desc[UR4][R4.64] ;  /* 0x0000000404057981 */ /* 0x000f22000c1e1900 */
[----:B---3--:R-:W-:Y:S01]  /*0170*/  IMAD.WIDE R6, R9, 0x4, R6 ;  /* 0x0000000409067825 */ /* 0x008fe200078e0206 */
[----:B----4-:R-:W-:-:S05]  /*0180*/  IADD3 R9, PT, PT, R2, R5, RZ ;  /* 0x0000000502097210 */ /* 0x010fca0007ffe0ff */
[----:B------:R-:W-:Y:S01]  /*0190*/  STG.E desc[UR4][R6.64], R9 ;  /* 0x0000000906007986 */ /* 0x000fe2000c101904 */
[----:B------:R-:W-:Y:S05]  /*01a0*/  EXIT ;  /* 0x000000000000794d */ /* 0x000fea0003800000 */
.L_x_2:
        /* <DEDUP_REMOVED lines=13> */
.L_x_6:


//--------------------- .text._Z5add1DIiEvPT_S1_S1_i --------------------------
	.section	.text._Z5add1DIiEvPT_S1_S1_i,"ax",@progbits
	.align	128
        .global         _Z5add1DIiEvPT_S1_S1_i
        .type           _Z5add1DIiEvPT_S1_S1_i,@function
        .size           _Z5add1DIiEvPT_S1_S1_i,(.L_x_7 - _Z5add1DIiEvPT_S1_S1_i)
        .other          _Z5add1DIiEvPT_S1_S1_i,@"STO_CUDA_ENTRY STV_DEFAULT"
_Z5add1DIiEvPT_S1_S1_i:
.text._Z5add1DIiEvPT_S1_S1_i:
        /* <DEDUP_REMOVED lines=26> */
.L_x_3:
        /* <DEDUP_REMOVED lines=14> */
.L_x_7:


//--------------------- .nv.shared.reserved.0     --------------------------
	.section	.nv.shared.reserved.0,"aw",@nobits
	.weak		__nv_reservedSMEM_offset_0_alias
	.size		__nv_reservedSMEM_offset_0_alias, 0, 64
	.other		__nv_reservedSMEM_offset_0_alias,@"STO_CUDA_RESERVED_SHARED STV_DEFAULT"
__nv_reservedSMEM_offset_0_alias:
	.zero		0
	.zero		64


//--------------------- .nv.constant0._Z5add2DImEvPT_S1_S1_ii --------------------------
	.section	.nv.constant0._Z5add2DImEvPT_S1_S1_ii,"a",@progbits
	.sectionflags	@""
	.align	4
.nv.constant0._Z5add2DImEvPT_S1_S1_ii:
	.zero		928


//--------------------- .nv.constant0._Z5add1DImEvPT_S1_S1_i --------------------------
	.section	.nv.constant0._Z5add1DImEvPT_S1_S1_i,"a",@progbits
	.sectionflags	@""
	.align	4
.nv.constant0._Z5add1DImEvPT_S1_S1_i:
	.zero		924


//--------------------- .nv.constant0._Z5add2DIiEvPT_S1_S1_ii --------------------------
	.section	.nv.constant0._Z5add2DIiEvPT_S1_S1_ii,"a",@progbits
	.sectionflags	@""
	.align	4
.nv.constant0._Z5add2DIiEvPT_S1_S1_ii:
	.zero		928


//--------------------- .nv.constant0._Z5add1DIiEvPT_S1_S1_i --------------------------
	.section	.nv.constant0._Z5add1DIiEvPT_S1_S1_i,"a",@progbits
	.sectionflags	@""
	.align	4
.nv.constant0._Z5add1DIiEvPT_S1_S1_i:
	.zero		924


//--------------------- SYMBOLS --------------------------

	.type		.nv.reservedSmem.offset0,@object
	.size		.nv.reservedSmem.offset0,0x4
